//
// Generated by NVIDIA NVVM Compiler
//
// Compiler Build ID: CL-36424714
// Cuda compilation tools, release 13.0, V13.0.88
// Based on NVVM 20.0.0
//

.version 9.0
.target sm_100
.address_size 64

	// .globl	_Z16fir_naive_kernelPKfS0_Pfii

.visible .entry _Z16fir_naive_kernelPKfS0_Pfii(
	.param .u64 .ptr .align 1 _Z16fir_naive_kernelPKfS0_Pfii_param_0,
	.param .u64 .ptr .align 1 _Z16fir_naive_kernelPKfS0_Pfii_param_1,
	.param .u64 .ptr .align 1 _Z16fir_naive_kernelPKfS0_Pfii_param_2,
	.param .u32 _Z16fir_naive_kernelPKfS0_Pfii_param_3,
	.param .u32 _Z16fir_naive_kernelPKfS0_Pfii_param_4
)
{
	.reg .pred 	%p<12>;
	.reg .b32 	%r<31>;
	.reg .b32 	%f<40>;
	.reg .b64 	%rd<28>;

	ld.param.u64 	%rd10, [_Z16fir_naive_kernelPKfS0_Pfii_param_0];
	ld.param.u64 	%rd11, [_Z16fir_naive_kernelPKfS0_Pfii_param_1];
	ld.param.u64 	%rd9, [_Z16fir_naive_kernelPKfS0_Pfii_param_2];
	ld.param.u32 	%r21, [_Z16fir_naive_kernelPKfS0_Pfii_param_3];
	ld.param.u32 	%r20, [_Z16fir_naive_kernelPKfS0_Pfii_param_4];
	cvta.to.global.u64 	%rd1, %rd10;
	cvta.to.global.u64 	%rd2, %rd11;
	mov.u32 	%r22, %ctaid.x;
	mov.u32 	%r23, %ntid.x;
	mov.u32 	%r24, %tid.x;
	mad.lo.s32 	%r1, %r22, %r23, %r24;
	setp.ge.s32 	%p1, %r1, %r21;
	@%p1 bra 	$L__BB0_19;
	setp.lt.s32 	%p2, %r20, 1;
	mov.f32 	%f31, 0f00000000;
	@%p2 bra 	$L__BB0_18;
	and.b32  	%r2, %r20, 3;
	setp.lt.u32 	%p3, %r20, 4;
	mov.f32 	%f31, 0f00000000;
	mov.b32 	%r28, 0;
	@%p3 bra 	$L__BB0_13;
	and.b32  	%r28, %r20, 2147483644;
	add.s32 	%r27, %r1, -3;
	neg.s32 	%r26, %r28;
	add.s64 	%rd26, %rd2, 8;
	mov.f32 	%f31, 0f00000000;
$L__BB0_4:
	.pragma "nounroll";
	add.s32 	%r8, %r27, 2;
	add.s32 	%r9, %r27, 3;
	setp.lt.s32 	%p4, %r9, 0;
	@%p4 bra 	$L__BB0_6;
	ld.global.nc.f32 	%f20, [%rd26+-8];
	mul.wide.u32 	%rd12, %r9, 4;
	add.s64 	%rd13, %rd1, %rd12;
	ld.global.nc.f32 	%f21, [%rd13];
	fma.rn.f32 	%f31, %f20, %f21, %f31;
$L__BB0_6:
	setp.lt.s32 	%p5, %r8, 0;
	@%p5 bra 	$L__BB0_8;
	ld.global.nc.f32 	%f22, [%rd26+-4];
	mul.wide.u32 	%rd14, %r8, 4;
	add.s64 	%rd15, %rd1, %rd14;
	ld.global.nc.f32 	%f23, [%rd15];
	fma.rn.f32 	%f31, %f22, %f23, %f31;
$L__BB0_8:
	add.s32 	%r10, %r8, -1;
	setp.lt.s32 	%p6, %r10, 0;
	@%p6 bra 	$L__BB0_10;
	ld.global.nc.f32 	%f24, [%rd26];
	mul.wide.u32 	%rd16, %r10, 4;
	add.s64 	%rd17, %rd1, %rd16;
	ld.global.nc.f32 	%f25, [%rd17];
	fma.rn.f32 	%f31, %f24, %f25, %f31;
$L__BB0_10:
	setp.lt.s32 	%p7, %r27, 0;
	@%p7 bra 	$L__BB0_12;
	ld.global.nc.f32 	%f26, [%rd26+4];
	mul.wide.u32 	%rd18, %r27, 4;
	add.s64 	%rd19, %rd1, %rd18;
	ld.global.nc.f32 	%f27, [%rd19];
	fma.rn.f32 	%f31, %f26, %f27, %f31;
$L__BB0_12:
	add.s32 	%r27, %r27, -4;
	add.s32 	%r26, %r26, 4;
	add.s64 	%rd26, %rd26, 16;
	setp.ne.s32 	%p8, %r26, 0;
	@%p8 bra 	$L__BB0_4;
$L__BB0_13:
	setp.eq.s32 	%p9, %r2, 0;
	@%p9 bra 	$L__BB0_18;
	mul.wide.u32 	%rd20, %r28, 4;
	add.s64 	%rd27, %rd2, %rd20;
	sub.s32 	%r30, %r1, %r28;
	neg.s32 	%r29, %r2;
$L__BB0_15:
	.pragma "nounroll";
	setp.lt.s32 	%p10, %r30, 0;
	@%p10 bra 	$L__BB0_17;
	ld.global.nc.f32 	%f28, [%rd27];
	mul.wide.u32 	%rd21, %r30, 4;
	add.s64 	%rd22, %rd1, %rd21;
	ld.global.nc.f32 	%f29, [%rd22];
	fma.rn.f32 	%f31, %f28, %f29, %f31;
$L__BB0_17:
	add.s64 	%rd27, %rd27, 4;
	add.s32 	%r30, %r30, -1;
	add.s32 	%r29, %r29, 1;
	setp.ne.s32 	%p11, %r29, 0;
	@%p11 bra 	$L__BB0_15;
$L__BB0_18:
	cvta.to.global.u64 	%rd23, %rd9;
	mul.wide.s32 	%rd24, %r1, 4;
	add.s64 	%rd25, %rd23, %rd24;
	st.global.f32 	[%rd25], %f31;
$L__BB0_19:
	ret;

}


// ===== COMPILED SASS (sm_100) =====

	.target	sm_100

	.elftype	@"ET_EXEC"


//--------------------- .note.nv.tkinfo           --------------------------
	.section	.note.nv.tkinfo,"",@"SHT_NOTE"
	.sectionflags	@"SHF_NOTE_NV_TKINFO"
	.tkinfo
        /*0018*/ 	.word	0x00000002
        /*0030*/ 	.string	""
        /*0030*/ 	.string	"ptxas"
        /*0030*/ 	.string	"Cuda compilation tools, release 13.0, V13.0.88"
        /*0030*/ 	.string	"Build cuda_13.0.r13.0/compiler.36424714_0"
        /*0030*/ 	.string	"-arch sm_100 -m 64 "



//--------------------- .note.nv.cuinfo           --------------------------
	.section	.note.nv.cuinfo,"",@"SHT_NOTE"
	.sectionflags	@"SHF_NOTE_NV_CUINFO"
        /*0018*/ 	.short	0x0002
        /*001a*/ 	.short	0x0064
        /*001c*/ 	.short	0x0082
	.zero		2


//--------------------- .nv.info                  --------------------------
	.section	.nv.info,"",@"SHT_CUDA_INFO"
	.align	4


	//----- nvinfo : EIATTR_REGCOUNT
	.align		4
        /*0000*/ 	.byte	0x04, 0x2f
        /*0002*/ 	.short	(.L_1 - .L_0)
	.align		4
.L_0:
        /*0004*/ 	.word	index@(_Z16fir_naive_kernelPKfS0_Pfii)
        /*0008*/ 	.word	0x00000016


	//----- nvinfo : EIATTR_FRAME_SIZE
	.align		4
.L_1:
        /*000c*/ 	.byte	0x04, 0x11
        /*000e*/ 	.short	(.L_3 - .L_2)
	.align		4
.L_2:
        /*0010*/ 	.word	index@(_Z16fir_naive_kernelPKfS0_Pfii)
        /*0014*/ 	.word	0x00000000


	//----- nvinfo : EIATTR_MIN_STACK_SIZE
	.align		4
.L_3:
        /*0018*/ 	.byte	0x04, 0x12
        /*001a*/ 	.short	(.L_5 - .L_4)
	.align		4
.L_4:
        /*001c*/ 	.word	index@(_Z16fir_naive_kernelPKfS0_Pfii)
        /*0020*/ 	.word	0x00000000
.L_5:


//--------------------- .nv.compat                --------------------------
	.section	.nv.compat,"",@"SHT_CUDA_COMPAT_INFO"
	.align	4
        /*0000*/ 	.byte	0x02, 0x09, 0x00, 0x00, 0x02, 0x02, 0x01, 0x00, 0x02, 0x05, 0x05, 0x00, 0x03, 0x07, 0x01, 0x01
        /*0010*/ 	.byte	0x02, 0x03, 0x00, 0x00, 0x02, 0x06, 0x01, 0x00, 0x04, 0x0b, 0x08, 0x00, 0x09, 0x00, 0x00, 0x00
        /*0020*/ 	.byte	0x00, 0x00, 0x00, 0x00


//--------------------- .nv.info._Z16fir_naive_kernelPKfS0_Pfii --------------------------
	.section	.nv.info._Z16fir_naive_kernelPKfS0_Pfii,"",@"SHT_CUDA_INFO"
	.sectionflags	@""
	.align	4


	//----- nvinfo : EIATTR_CUDA_API_VERSION
	.align		4
        /*0000*/ 	.byte	0x04, 0x37
        /*0002*/ 	.short	(.L_7 - .L_6)
.L_6:
        /*0004*/ 	.word	0x00000082


	//----- nvinfo : EIATTR_KPARAM_INFO
	.align		4
.L_7:
        /*0008*/ 	.byte	0x04, 0x17
        /*000a*/ 	.short	(.L_9 - .L_8)
.L_8:
        /*000c*/ 	.word	0x00000000
        /*0010*/ 	.short	0x0004
        /*0012*/ 	.short	0x001c
        /*0014*/ 	.byte	0x00, 0xf0, 0x11, 0x00


	//----- nvinfo : EIATTR_KPARAM_INFO
	.align		4
.L_9:
        /*0018*/ 	.byte	0x04, 0x17
        /*001a*/ 	.short	(.L_11 - .L_10)
.L_10:
        /*001c*/ 	.word	0x00000000
        /*0020*/ 	.short	0x0003
        /*0022*/ 	.short	0x0018
        /*0024*/ 	.byte	0x00, 0xf0, 0x11, 0x00


	//----- nvinfo : EIATTR_KPARAM_INFO
	.align		4
.L_11:
        /*0028*/ 	.byte	0x04, 0x17
        /*002a*/ 	.short	(.L_13 - .L_12)
.L_12:
        /*002c*/ 	.word	0x00000000
        /*0030*/ 	.short	0x0002
        /*0032*/ 	.short	0x0010
        /*0034*/ 	.byte	0x00, 0xf5, 0x21, 0x00


	//----- nvinfo : EIATTR_KPARAM_INFO
	.align		4
.L_13:
        /*0038*/ 	.byte	0x04, 0x17
        /*003a*/ 	.short	(.L_15 - .L_14)
.L_14:
        /*003c*/ 	.word	0x00000000
        /*0040*/ 	.short	0x0001
        /*0042*/ 	.short	0x0008
        /*0044*/ 	.byte	0x00, 0xf5, 0x21, 0x00


	//----- nvinfo : EIATTR_KPARAM_INFO
	.align		4
.L_15:
        /*0048*/ 	.byte	0x04, 0x17
        /*004a*/ 	.short	(.L_17 - .L_16)
.L_16:
        /*004c*/ 	.word	0x00000000
        /*0050*/ 	.short	0x0000
        /*0052*/ 	.short	0x0000
        /*0054*/ 	.byte	0x00, 0xf5, 0x21, 0x00


	//----- nvinfo : EIATTR_SPARSE_MMA_MASK
	.align		4
.L_17:
        /*0058*/ 	.byte	0x03, 0x50
        /*005a*/ 	.short	0x0000


	//----- nvinfo : EIATTR_MAXREG_COUNT
	.align		4
        /*005c*/ 	.byte	0x03, 0x1b
        /*005e*/ 	.short	0x00ff


	//----- nvinfo : EIATTR_MERCURY_ISA_VERSION
	.align		4
        /*0060*/ 	.byte	0x03, 0x5f
        /*0062*/ 	.short	0x0101


	//----- nvinfo : EIATTR_VRC_CTA_INIT_COUNT
	.align		4
        /*0064*/ 	.byte	0x02, 0x4a
	.zero		1
	.zero		1


	//----- nvinfo : EIATTR_EXIT_INSTR_OFFSETS
	.align		4
        /*0068*/ 	.byte	0x04, 0x1c
        /*006a*/ 	.short	(.L_19 - .L_18)


	//   ....[0]....
.L_18:
        /*006c*/ 	.word	0x00000070


	//   ....[1]....
        /*0070*/ 	.word	0x00000550


	//----- nvinfo : EIATTR_CBANK_PARAM_SIZE
	.align		4
.L_19:
        /*0074*/ 	.byte	0x03, 0x19
        /*0076*/ 	.short	0x0020


	//----- nvinfo : EIATTR_PARAM_CBANK
	.align		4
        /*0078*/ 	.byte	0x04, 0x0a
        /*007a*/ 	.short	(.L_21 - .L_20)
	.align		4
.L_20:
        /*007c*/ 	.word	index@(.nv.constant0._Z16fir_naive_kernelPKfS0_Pfii)
        /*0080*/ 	.short	0x0380
        /*0082*/ 	.short	0x0020


	//----- nvinfo : EIATTR_SW_WAR
	.align		4
.L_21:
        /*0084*/ 	.byte	0x04, 0x36
        /*0086*/ 	.short	(.L_23 - .L_22)
.L_22:
        /*0088*/ 	.word	0x00000008
.L_23:


//--------------------- .nv.callgraph             --------------------------
	.section	.nv.callgraph,"",@"SHT_CUDA_CALLGRAPH"
	.align	4
	.sectionentsize	8
	.align		4
        /*0000*/ 	.word	0x00000000
	.align		4
        /*0004*/ 	.word	0xffffffff
	.align		4
        /*0008*/ 	.word	0x00000000
	.align		4
        /*000c*/ 	.word	0xfffffffe
	.align		4
        /*0010*/ 	.word	0x00000000
	.align		4
        /*0014*/ 	.word	0xfffffffd
	.align		4
        /*0018*/ 	.word	0x00000000
	.align		4
        /*001c*/ 	.word	0xfffffffc


//--------------------- .text._Z16fir_naive_kernelPKfS0_Pfii --------------------------
	.section	.text._Z16fir_naive_kernelPKfS0_Pfii,"ax",@progbits
	.align	128
        .global         _Z16fir_naive_kernelPKfS0_Pfii
        .type           _Z16fir_naive_kernelPKfS0_Pfii,@function
        .size           _Z16fir_naive_kernelPKfS0_Pfii,(.L_x_5 - _Z16fir_naive_kernelPKfS0_Pfii)
        .other          _Z16fir_naive_kernelPKfS0_Pfii,@"STO_CUDA_ENTRY STV_DEFAULT"
_Z16fir_naive_kernelPKfS0_Pfii:
.text._Z16fir_naive_kernelPKfS0_Pfii:
[----:B------:R-:W-:Y:S01]  /*0000*/  LDC R1, c[0x0][0x37c] ;  /* 0x0000df00ff017b82 */ /* 0x000fe20000000800 */
[----:B------:R-:W0:Y:S07]  /*0010*/  S2R R3, SR_TID.X ;  /* 0x0000000000037919 */ /* 0x000e2e0000002100 */
[----:B------:R-:W0:Y:S01]  /*0020*/  S2UR UR4, SR_CTAID.X ;  /* 0x00000000000479c3 */ /* 0x000e220000002500 */
[----:B------:R-:W1:Y:S07]  /*0030*/  LDCU UR5, c[0x0][0x398] ;  /* 0x00007300ff0577ac */ /* 0x000e6e0008000800 */
[----:B------:R-:W0:Y:S02]  /*0040*/  LDC R2, c[0x0][0x360] ;  /* 0x0000d800ff027b82 */ /* 0x000e240000000800 */
[----:B0-----:R-:W-:-:S05]  /*0050*/  IMAD R2, R2, UR4, R3 ;  /* 0x0000000402027c24 */ /* 0x001fca000f8e0203 */
[----:B-1----:R-:W-:-:S13]  /*0060*/  ISETP.GE.AND P0, PT, R2, UR5, PT ;  /* 0x0000000502007c0c */ /* 0x002fda000bf06270 */
[----:B------:R-:W-:Y:S05]  /*0070*/  @P0 EXIT ;  /* 0x000000000000094d */ /* 0x000fea0003800000 */
[----:B------:R-:W0:Y:S01]  /*0080*/  LDCU UR7, c[0x0][0x39c] ;  /* 0x00007380ff0777ac */ /* 0x000e220008000800 */
[----:B------:R-:W-:Y:S01]  /*0090*/  HFMA2 R0, -RZ, RZ, 0, 0 ;  /* 0x00000000ff007431 */ /* 0x000fe200000001ff */
[----:B------:R-:W1:Y:S01]  /*00a0*/  LDCU.64 UR10, c[0x0][0x358] ;  /* 0x00006b00ff0a77ac */ /* 0x000e620008000a00 */
[----:B0-----:R-:W-:-:S09]  /*00b0*/  UISETP.GE.AND UP0, UPT, UR7, 0x1, UPT ;  /* 0x000000010700788c */ /* 0x001fd2000bf06270 */
[----:B-1----:R-:W-:Y:S05]  /*00c0*/  BRA.U !UP0, `(.L_x_0) ;  /* 0x0000000508147547 */ /* 0x002fea000b800000 */
[----:B------:R-:W-:Y:S01]  /*00d0*/  UISETP.GE.U32.AND UP1, UPT, UR7, 0x4, UPT ;  /* 0x000000040700788c */ /* 0x000fe2000bf26070 */
[----:B------:R-:W-:Y:S01]  /*00e0*/  IMAD.MOV.U32 R0, RZ, RZ, RZ ;  /* 0x000000ffff007224 */ /* 0x000fe200078e00ff */
[----:B------:R-:W-:Y:S01]  /*00f0*/  ULOP3.LUT UR5, UR7, 0x3, URZ, 0xc0, !UPT ;  /* 0x0000000307057892 */ /* 0x000fe2000f8ec0ff */
[----:B------:R-:W-:-:S03]  /*0100*/  UMOV UR4, URZ ;  /* 0x000000ff00047c82 */ /* 0x000fc60008000000 */
[----:B------:R-:W-:-:S03]  /*0110*/  UISETP.NE.AND UP0, UPT, UR5, URZ, UPT ;  /* 0x000000ff0500728c */ /* 0x000fc6000bf05270 */
[----:B------:R-:W-:Y:S08]  /*0120*/  BRA.U !UP1, `(.L_x_1) ;  /* 0x0000000109b07547 */ /* 0x000ff0000b800000 */
[----:B------:R-:W0:Y:S01]  /*0130*/  LDCU.64 UR8, c[0x0][0x388] ;  /* 0x00007100ff0877ac */ /* 0x000e220008000a00 */
[----:B------:R-:W-:Y:S01]  /*0140*/  IADD3 R3, PT, PT, R2, -0x3, RZ ;  /* 0xfffffffd02037810 */ /* 0x000fe20007ffe0ff */
[----:B------:R-:W-:Y:S01]  /*0150*/  IMAD.MOV.U32 R0, RZ, RZ, RZ ;  /* 0x000000ffff007224 */ /* 0x000fe200078e00ff */
[----:B------:R-:W-:Y:S02]  /*0160*/  ULOP3.LUT UR4, UR7, 0x7ffffffc, URZ, 0xc0, !UPT ;  /* 0x7ffffffc07047892 */ /* 0x000fe4000f8ec0ff */
[----:B0-----:R-:W-:Y:S02]  /*0170*/  UIADD3 UR6, UP1, UPT, UR8, 0x8, URZ ;  /* 0x0000000808067890 */ /* 0x001fe4000ff3e0ff */
[----:B------:R-:W-:Y:S02]  /*0180*/  UIADD3 UR8, UPT, UPT, -UR4, URZ, URZ ;  /* 0x000000ff04087290 */ /* 0x000fe4000fffe1ff */
[----:B------:R-:W-:Y:S02]  /*0190*/  UIADD3.X UR7, UPT, UPT, URZ, UR9, URZ, UP1, !UPT ;  /* 0x00000009ff077290 */ /* 0x000fe40008ffe4ff */
[----:B------:R-:W-:-:S04]  /*01a0*/  MOV R13, UR6 ;  /* 0x00000006000d7c02 */ /* 0x000fc80008000f00 */
[----:B------:R-:W-:-:S07]  /*01b0*/  IMAD.U32 R14, RZ, RZ, UR7 ;  /* 0x00000007ff0e7e24 */ /* 0x000fce000f8e00ff */
.L_x_2:
[C---:B------:R-:W-:Y:S01]  /*01c0*/  IADD3 R17, PT, PT, R3.reuse, 0x3, RZ ;  /* 0x0000000303117810 */ /* 0x040fe20007ffe0ff */
[C---:B------:R-:W-:Y:S01]  /*01d0*/  VIADD R19, R3.reuse, 0x1 ;  /* 0x0000000103137836 */ /* 0x040fe20000000000 */
[----:B------:R-:W-:Y:S02]  /*01e0*/  IADD3 R15, PT, PT, R3, 0x2, RZ ;  /* 0x00000002030f7810 */ /* 0x000fe40007ffe0ff */
[----:B------:R-:W-:Y:S02]  /*01f0*/  ISETP.GE.AND P2, PT, R17, RZ, PT ;  /* 0x000000ff1100720c */ /* 0x000fe40003f46270 */
[----:B------:R-:W-:Y:S02]  /*0200*/  ISETP.GE.AND P3, PT, R15, RZ, PT ;  /* 0x000000ff0f00720c */ /* 0x000fe40003f66270 */
[----:B------:R-:W-:Y:S02]  /*0210*/  ISETP.GE.AND P1, PT, R19, RZ, PT ;  /* 0x000000ff1300720c */ /* 0x000fe40003f26270 */
[----:B------:R-:W-:-:S07]  /*0220*/  ISETP.GE.AND P0, PT, R3, RZ, PT ;  /* 0x000000ff0300720c */ /* 0x000fce0003f06270 */
[----:B------:R-:W0:Y:S08]  /*0230*/  @P2 LDC.64 R6, c[0x0][0x380] ;  /* 0x0000e000ff062b82 */ /* 0x000e300000000a00 */
[----:B------:R-:W1:Y:S08]  /*0240*/  @P3 LDC.64 R10, c[0x0][0x380] ;  /* 0x0000e000ff0a3b82 */ /* 0x000e700000000a00 */
[----:B------:R-:W2:Y:S08]  /*0250*/  @P1 LDC.64 R8, c[0x0][0x380] ;  /* 0x0000e000ff081b82 */ /* 0x000eb00000000a00 */
[----:B------:R-:W3:Y:S01]  /*0260*/  @P0 LDC.64 R4, c[0x0][0x380] ;  /* 0x0000e000ff040b82 */ /* 0x000ee20000000a00 */
[----:B0-----:R-:W-:-:S05]  /*0270*/  @P2 IMAD.WIDE.U32 R6, R17, 0x4, R6 ;  /* 0x0000000411062825 */ /* 0x001fca00078e0006 */
[----:B------:R0:W4:Y:S01]  /*0280*/  @P2 LDG.E.CONSTANT R12, desc[UR10][R6.64] ;  /* 0x0000000a060c2981 */ /* 0x000122000c1e9900 */
[----:B-1----:R-:W-:-:S06]  /*0290*/  @P3 IMAD.WIDE.U32 R10, R15, 0x4, R10 ;  /* 0x000000040f0a3825 */ /* 0x002fcc00078e000a */
[----:B------:R-:W5:Y:S01]  /*02a0*/  @P3 LDG.E.CONSTANT R10, desc[UR10][R10.64] ;  /* 0x0000000a0a0a3981 */ /* 0x000f62000c1e9900 */
[----:B0-----:R-:W-:Y:S02]  /*02b0*/  MOV R6, R13 ;  /* 0x0000000d00067202 */ /* 0x001fe40000000f00 */
[----:B------:R-:W-:Y:S01]  /*02c0*/  MOV R7, R14 ;  /* 0x0000000e00077202 */ /* 0x000fe20000000f00 */
[----:B--2---:R-:W-:-:S04]  /*02d0*/  @P1 IMAD.WIDE.U32 R8, R19, 0x4, R8 ;  /* 0x0000000413081825 */ /* 0x004fc800078e0008 */
[----:B------:R-:W4:Y:S01]  /*02e0*/  @P2 LDG.E.CONSTANT R13, desc[UR10][R6.64+-0x8] ;  /* 0xfffff80a060d2981 */ /* 0x000f22000c1e9900 */
[----:B---3--:R-:W-:-:S03]  /*02f0*/  @P0 IMAD.WIDE.U32 R4, R3, 0x4, R4 ;  /* 0x0000000403040825 */ /* 0x008fc600078e0004 */
[----:B------:R-:W5:Y:S04]  /*0300*/  @P3 LDG.E.CONSTANT R15, desc[UR10][R6.64+-0x4] ;  /* 0xfffffc0a060f3981 */ /* 0x000f68000c1e9900 */
[----:B------:R-:W2:Y:S04]  /*0310*/  @P1 LDG.E.CONSTANT R8, desc[UR10][R8.64] ;  /* 0x0000000a08081981 */ /* 0x000ea8000c1e9900 */
[----:B------:R-:W2:Y:S04]  /*0320*/  @P1 LDG.E.CONSTANT R17, desc[UR10][R6.64] ;  /* 0x0000000a06111981 */ /* 0x000ea8000c1e9900 */
[----:B------:R-:W3:Y:S04]  /*0330*/  @P0 LDG.E.CONSTANT R4, desc[UR10][R4.64] ;  /* 0x0000000a04040981 */ /* 0x000ee8000c1e9900 */
[----:B------:R-:W3:Y:S01]  /*0340*/  @P0 LDG.E.CONSTANT R19, desc[UR10][R6.64+0x4] ;  /* 0x0000040a06130981 */ /* 0x000ee2000c1e9900 */
[----:B------:R-:W-:-:S04]  /*0350*/  UIADD3 UR8, UPT, UPT, UR8, 0x4, URZ ;  /* 0x0000000408087890 */ /* 0x000fc8000fffe0ff */
[----:B------:R-:W-:Y:S01]  /*0360*/  UISETP.NE.AND UP1, UPT, UR8, URZ, UPT ;  /* 0x000000ff0800728c */ /* 0x000fe2000bf25270 */
[----:B------:R-:W-:Y:S01]  /*0370*/  IADD3 R3, PT, PT, R3, -0x4, RZ ;  /* 0xfffffffc03037810 */ /* 0x000fe20007ffe0ff */
[----:B----4-:R-:W-:Y:S01]  /*0380*/  @P2 FFMA R0, R13, R12, R0 ;  /* 0x0000000c0d002223 */ /* 0x010fe20000000000 */
[----:B------:R-:W-:-:S03]  /*0390*/  IADD3 R13, P2, PT, R6, 0x10, RZ ;  /* 0x00000010060d7810 */ /* 0x000fc60007f5e0ff */
[----:B-----5:R-:W-:Y:S02]  /*03a0*/  @P3 FFMA R0, R15, R10, R0 ;  /* 0x0000000a0f003223 */ /* 0x020fe40000000000 */
[----:B------:R-:W-:Y:S02]  /*03b0*/  IMAD.X R14, RZ, RZ, R7, P2 ;  /* 0x000000ffff0e7224 */ /* 0x000fe400010e0607 */
[----:B--2---:R-:W-:-:S04]  /*03c0*/  @P1 FFMA R0, R17, R8, R0 ;  /* 0x0000000811001223 */ /* 0x004fc80000000000 */
[----:B---3--:R-:W-:Y:S01]  /*03d0*/  @P0 FFMA R0, R19, R4, R0 ;  /* 0x0000000413000223 */ /* 0x008fe20000000000 */
[----:B------:R-:W-:Y:S06]  /*03e0*/  BRA.U UP1, `(.L_x_2) ;  /* 0xfffffffd01747547 */ /* 0x000fec000b83ffff */
.L_x_1:
[----:B------:R-:W-:Y:S05]  /*03f0*/  BRA.U !UP0, `(.L_x_0) ;  /* 0x0000000108487547 */ /* 0x000fea000b800000 */
[----:B------:R-:W0:Y:S01]  /*0400*/  LDCU.64 UR6, c[0x0][0x388] ;  /* 0x00007100ff0677ac */ /* 0x000e220008000a00 */
[----:B------:R-:W-:Y:S01]  /*0410*/  IADD3 R3, PT, PT, R2, -UR4, RZ ;  /* 0x8000000402037c10 */ /* 0x000fe2000fffe0ff */
[----:B------:R-:W-:Y:S02]  /*0420*/  UIADD3 UR5, UPT, UPT, -UR5, URZ, URZ ;  /* 0x000000ff05057290 */ /* 0x000fe4000fffe1ff */
[----:B0-----:R-:W-:-:S12]  /*0430*/  UIMAD.WIDE.U32 UR6, UR4, 0x4, UR6 ;  /* 0x00000004040678a5 */ /* 0x001fd8000f8e0006 */
.L_x_3:
[----:B------:R-:W-:Y:S01]  /*0440*/  ISETP.GE.AND P0, PT, R3, RZ, PT ;  /* 0x000000ff0300720c */ /* 0x000fe20003f06270 */
[----:B------:R-:W-:Y:S01]  /*0450*/  IMAD.U32 R6, RZ, RZ, UR6 ;  /* 0x00000006ff067e24 */ /* 0x000fe2000f8e00ff */
[----:B------:R-:W-:-:S11]  /*0460*/  MOV R7, UR7 ;  /* 0x0000000700077c02 */ /* 0x000fd60008000f00 */
[----:B------:R-:W0:Y:S01]  /*0470*/  @P0 LDC.64 R4, c[0x0][0x380] ;  /* 0x0000e000ff040b82 */ /* 0x000e220000000a00 */
[----:B------:R-:W2:Y:S01]  /*0480*/  @P0 LDG.E.CONSTANT R7, desc[UR10][R6.64] ;  /* 0x0000000a06070981 */ /* 0x000ea2000c1e9900 */
[----:B0-----:R-:W-:-:S06]  /*0490*/  @P0 IMAD.WIDE.U32 R4, R3, 0x4, R4 ;  /* 0x0000000403040825 */ /* 0x001fcc00078e0004 */
[----:B------:R-:W2:Y:S01]  /*04a0*/  @P0 LDG.E.CONSTANT R4, desc[UR10][R4.64] ;  /* 0x0000000a04040981 */ /* 0x000ea2000c1e9900 */
[----:B------:R-:W-:Y:S02]  /*04b0*/  UIADD3 UR6, UP0, UPT, UR6, 0x4, URZ ;  /* 0x0000000406067890 */ /* 0x000fe4000ff1e0ff */
[----:B------:R-:W-:Y:S02]  /*04c0*/  UIADD3 UR5, UPT, UPT, UR5, 0x1, URZ ;  /* 0x0000000105057890 */ /* 0x000fe4000fffe0ff */
[----:B------:R-:W-:Y:S02]  /*04d0*/  UIADD3.X UR7, UPT, UPT, URZ, UR7, URZ, UP0, !UPT ;  /* 0x00000007ff077290 */ /* 0x000fe400087fe4ff */
[----:B------:R-:W-:Y:S01]  /*04e0*/  UISETP.NE.AND UP0, UPT, UR5, URZ, UPT ;  /* 0x000000ff0500728c */ /* 0x000fe2000bf05270 */
[----:B------:R-:W-:Y:S01]  /*04f0*/  IADD3 R3, PT, PT, R3, -0x1, RZ ;  /* 0xffffffff03037810 */ /* 0x000fe20007ffe0ff */
[----:B--2---:R-:W-:-:S07]  /*0500*/  @P0 FFMA R0, R7, R4, R0 ;  /* 0x0000000407000223 */ /* 0x004fce0000000000 */
[----:B------:R-:W-:Y:S05]  /*0510*/  BRA.U UP0, `(.L_x_3) ;  /* 0xfffffffd00c87547 */ /* 0x000fea000b83ffff */
.L_x_0:
[----:B------:R-:W0:Y:S02]  /*0520*/  LDC.64 R4, c[0x0][0x390] ;  /* 0x0000e400ff047b82 */ /* 0x000e240000000a00 */
[----:B0-----:R-:W-:-:S05]  /*0530*/  IMAD.WIDE R2, R2, 0x4, R4 ;  /* 0x0000000402027825 */ /* 0x001fca00078e0204 */
[----:B------:R-:W-:Y:S01]  /*0540*/  STG.E desc[UR10][R2.64], R0 ;  /* 0x0000000002007986 */ /* 0x000fe2000c10190a */
[----:B------:R-:W-:Y:S05]  /*0550*/  EXIT ;  /* 0x000000000000794d */ /* 0x000fea0003800000 */
.L_x_4:
[----:B------:R-:W-:-:S00]  /*0560*/  BRA `(.L_x_4) ;  /* 0xfffffffc00fc7947 */ /* 0x000fc0000383ffff */
[----:B------:R-:W-:-:S00]  /*0570*/  NOP ;  /* 0x0000000000007918 */ /* 0x000fc00000000000 */
        /* <DEDUP_REMOVED lines=8> */
.L_x_5:


//--------------------- .nv.shared.reserved.0     --------------------------
	.section	.nv.shared.reserved.0,"aw",@nobits
	.weak		__nv_reservedSMEM_offset_0_alias
	.size		__nv_reservedSMEM_offset_0_alias, 0, 64
	.other		__nv_reservedSMEM_offset_0_alias,@"STO_CUDA_RESERVED_SHARED STV_DEFAULT"
__nv_reservedSMEM_offset_0_alias:
	.zero		0
	.zero		64


//--------------------- .nv.constant0._Z16fir_naive_kernelPKfS0_Pfii --------------------------
	.section	.nv.constant0._Z16fir_naive_kernelPKfS0_Pfii,"a",@progbits
	.sectionflags	@""
	.align	4
.nv.constant0._Z16fir_naive_kernelPKfS0_Pfii:
	.zero		928


//--------------------- SYMBOLS --------------------------

	.type		.nv.reservedSmem.offset0,@object
	.size		.nv.reservedSmem.offset0,0x4
